//
// Generated by NVIDIA NVVM Compiler
//
// Compiler Build ID: CL-36424714
// Cuda compilation tools, release 13.0, V13.0.88
// Based on NVVM 20.0.0
//

.version 9.0
.target sm_100
.address_size 64

	// .globl	_Z9rot13KernPcm

.visible .entry _Z9rot13KernPcm(
	.param .u64 .ptr .align 1 _Z9rot13KernPcm_param_0,
	.param .u64 _Z9rot13KernPcm_param_1
)
{
	.reg .pred 	%p<4>;
	.reg .b16 	%rs<16>;
	.reg .b32 	%r<5>;
	.reg .b64 	%rd<6>;

	ld.param.u64 	%rd3, [_Z9rot13KernPcm_param_0];
	ld.param.u64 	%rd4, [_Z9rot13KernPcm_param_1];
	mov.u32 	%r1, %ctaid.x;
	mov.u32 	%r2, %tid.x;
	shl.b32 	%r3, %r1, 9;
	add.s32 	%r4, %r3, %r2;
	cvt.u64.u32 	%rd1, %r4;
	setp.le.u64 	%p1, %rd4, %rd1;
	@%p1 bra 	$L__BB0_4;
	cvta.to.global.u64 	%rd5, %rd3;
	add.s64 	%rd2, %rd5, %rd1;
	ld.global.u8 	%rs2, [%rd2];
	cvt.s16.s8 	%rs1, %rs2;
	setp.lt.s16 	%p2, %rs1, 91;
	@%p2 bra 	$L__BB0_3;
	add.s16 	%rs12, %rs1, -84;
	add.s16 	%rs13, %rs1, 146;
	setp.lt.u16 	%p3, %rs12, 26;
	selp.b16 	%rs14, %rs12, %rs13, %p3;
	add.s16 	%rs15, %rs14, 97;
	st.global.u8 	[%rd2], %rs15;
	bra.uni 	$L__BB0_4;
$L__BB0_3:
	add.s16 	%rs4, %rs1, -52;
	mul.hi.s16 	%rs5, %rs4, 20165;
	shr.u16 	%rs6, %rs5, 15;
	shr.u16 	%rs7, %rs5, 3;
	add.s16 	%rs8, %rs7, %rs6;
	mul.lo.s16 	%rs9, %rs8, 26;
	sub.s16 	%rs10, %rs4, %rs9;
	add.s16 	%rs11, %rs10, 65;
	st.global.u8 	[%rd2], %rs11;
$L__BB0_4:
	bar.sync 	0;
	ret;

}


// ===== COMPILED SASS (sm_100) =====

	.target	sm_100

	.elftype	@"ET_EXEC"


//--------------------- .note.nv.tkinfo           --------------------------
	.section	.note.nv.tkinfo,"",@"SHT_NOTE"
	.sectionflags	@"SHF_NOTE_NV_TKINFO"
	.tkinfo
        /*0018*/ 	.word	0x00000002
        /*0030*/ 	.string	""
        /*0030*/ 	.string	"ptxas"
        /*0030*/ 	.string	"Cuda compilation tools, release 13.0, V13.0.88"
        /*0030*/ 	.string	"Build cuda_13.0.r13.0/compiler.36424714_0"
        /*0030*/ 	.string	"-arch sm_100 -m 64 "



//--------------------- .note.nv.cuinfo           --------------------------
	.section	.note.nv.cuinfo,"",@"SHT_NOTE"
	.sectionflags	@"SHF_NOTE_NV_CUINFO"
        /*0018*/ 	.short	0x0002
        /*001a*/ 	.short	0x0064
        /*001c*/ 	.short	0x0082
	.zero		2


//--------------------- .nv.info                  --------------------------
	.section	.nv.info,"",@"SHT_CUDA_INFO"
	.align	4


	//----- nvinfo : EIATTR_REGCOUNT
	.align		4
        /*0000*/ 	.byte	0x04, 0x2f
        /*0002*/ 	.short	(.L_1 - .L_0)
	.align		4
.L_0:
        /*0004*/ 	.word	index@(_Z9rot13KernPcm)
        /*0008*/ 	.word	0x0000000a


	//----- nvinfo : EIATTR_FRAME_SIZE
	.align		4
.L_1:
        /*000c*/ 	.byte	0x04, 0x11
        /*000e*/ 	.short	(.L_3 - .L_2)
	.align		4
.L_2:
        /*0010*/ 	.word	index@(_Z9rot13KernPcm)
        /*0014*/ 	.word	0x00000000


	//----- nvinfo : EIATTR_MIN_STACK_SIZE
	.align		4
.L_3:
        /*0018*/ 	.byte	0x04, 0x12
        /*001a*/ 	.short	(.L_5 - .L_4)
	.align		4
.L_4:
        /*001c*/ 	.word	index@(_Z9rot13KernPcm)
        /*0020*/ 	.word	0x00000000
.L_5:


//--------------------- .nv.compat                --------------------------
	.section	.nv.compat,"",@"SHT_CUDA_COMPAT_INFO"
	.align	4
        /*0000*/ 	.byte	0x02, 0x09, 0x00, 0x00, 0x02, 0x02, 0x01, 0x00, 0x02, 0x05, 0x05, 0x00, 0x03, 0x07, 0x01, 0x01
        /*0010*/ 	.byte	0x02, 0x03, 0x00, 0x00, 0x02, 0x06, 0x01, 0x00, 0x04, 0x0b, 0x08, 0x00, 0x09, 0x00, 0x00, 0x00
        /*0020*/ 	.byte	0x00, 0x00, 0x00, 0x00


//--------------------- .nv.info._Z9rot13KernPcm  --------------------------
	.section	.nv.info._Z9rot13KernPcm,"",@"SHT_CUDA_INFO"
	.sectionflags	@""
	.align	4


	//----- nvinfo : EIATTR_CUDA_API_VERSION
	.align		4
        /*0000*/ 	.byte	0x04, 0x37
        /*0002*/ 	.short	(.L_7 - .L_6)
.L_6:
        /*0004*/ 	.word	0x00000082


	//----- nvinfo : EIATTR_KPARAM_INFO
	.align		4
.L_7:
        /*0008*/ 	.byte	0x04, 0x17
        /*000a*/ 	.short	(.L_9 - .L_8)
.L_8:
        /*000c*/ 	.word	0x00000000
        /*0010*/ 	.short	0x0001
        /*0012*/ 	.short	0x0008
        /*0014*/ 	.byte	0x00, 0xf0, 0x21, 0x00


	//----- nvinfo : EIATTR_KPARAM_INFO
	.align		4
.L_9:
        /*0018*/ 	.byte	0x04, 0x17
        /*001a*/ 	.short	(.L_11 - .L_10)
.L_10:
        /*001c*/ 	.word	0x00000000
        /*0020*/ 	.short	0x0000
        /*0022*/ 	.short	0x0000
        /*0024*/ 	.byte	0x00, 0xf5, 0x21, 0x00


	//----- nvinfo : EIATTR_SPARSE_MMA_MASK
	.align		4
.L_11:
        /*0028*/ 	.byte	0x03, 0x50
        /*002a*/ 	.short	0x0000


	//----- nvinfo : EIATTR_MAXREG_COUNT
	.align		4
        /*002c*/ 	.byte	0x03, 0x1b
        /*002e*/ 	.short	0x00ff


	//----- nvinfo : EIATTR_NUM_BARRIERS
	.align		4
        /*0030*/ 	.byte	0x02, 0x4c
        /*0032*/ 	.byte	0x01
	.zero		1


	//----- nvinfo : EIATTR_MERCURY_ISA_VERSION
	.align		4
        /*0034*/ 	.byte	0x03, 0x5f
        /*0036*/ 	.short	0x0101


	//----- nvinfo : EIATTR_VRC_CTA_INIT_COUNT
	.align		4
        /*0038*/ 	.byte	0x02, 0x4a
	.zero		1
	.zero		1


	//----- nvinfo : EIATTR_EXIT_INSTR_OFFSETS
	.align		4
        /*003c*/ 	.byte	0x04, 0x1c
        /*003e*/ 	.short	(.L_13 - .L_12)


	//   ....[0]....
.L_12:
        /*0040*/ 	.word	0x000002e0


	//----- nvinfo : EIATTR_CRS_STACK_SIZE
	.align		4
.L_13:
        /*0044*/ 	.byte	0x04, 0x1e
        /*0046*/ 	.short	(.L_15 - .L_14)
.L_14:
        /*0048*/ 	.word	0x00000000


	//----- nvinfo : EIATTR_CBANK_PARAM_SIZE
	.align		4
.L_15:
        /*004c*/ 	.byte	0x03, 0x19
        /*004e*/ 	.short	0x0010


	//----- nvinfo : EIATTR_PARAM_CBANK
	.align		4
        /*0050*/ 	.byte	0x04, 0x0a
        /*0052*/ 	.short	(.L_17 - .L_16)
	.align		4
.L_16:
        /*0054*/ 	.word	index@(.nv.constant0._Z9rot13KernPcm)
        /*0058*/ 	.short	0x0380
        /*005a*/ 	.short	0x0010


	//----- nvinfo : EIATTR_SW_WAR
	.align		4
.L_17:
        /*005c*/ 	.byte	0x04, 0x36
        /*005e*/ 	.short	(.L_19 - .L_18)
.L_18:
        /*0060*/ 	.word	0x00000008
.L_19:


//--------------------- .nv.callgraph             --------------------------
	.section	.nv.callgraph,"",@"SHT_CUDA_CALLGRAPH"
	.align	4
	.sectionentsize	8
	.align		4
        /*0000*/ 	.word	0x00000000
	.align		4
        /*0004*/ 	.word	0xffffffff
	.align		4
        /*0008*/ 	.word	0x00000000
	.align		4
        /*000c*/ 	.word	0xfffffffe
	.align		4
        /*0010*/ 	.word	0x00000000
	.align		4
        /*0014*/ 	.word	0xfffffffd
	.align		4
        /*0018*/ 	.word	0x00000000
	.align		4
        /*001c*/ 	.word	0xfffffffc


//--------------------- .text._Z9rot13KernPcm     --------------------------
	.section	.text._Z9rot13KernPcm,"ax",@progbits
	.align	128
        .global         _Z9rot13KernPcm
        .type           _Z9rot13KernPcm,@function
        .size           _Z9rot13KernPcm,(.L_x_3 - _Z9rot13KernPcm)
        .other          _Z9rot13KernPcm,@"STO_CUDA_ENTRY STV_DEFAULT"
_Z9rot13KernPcm:
.text._Z9rot13KernPcm:
[----:B------:R-:W-:Y:S01]  /*0000*/  LDC R1, c[0x0][0x37c] ;  /* 0x0000df00ff017b82 */ /* 0x000fe20000000800 */
[----:B------:R-:W0:Y:S01]  /*0010*/  S2R R2, SR_CTAID.X ;  /* 0x0000000000027919 */ /* 0x000e220000002500 */
[----:B------:R-:W1:Y:S01]  /*0020*/  LDCU.64 UR4, c[0x0][0x388] ;  /* 0x00007100ff0477ac */ /* 0x000e620008000a00 */
[----:B------:R-:W-:Y:S01]  /*0030*/  BSSY.RECONVERGENT B0, `(.L_x_0) ;  /* 0x0000029000007945 */ /* 0x000fe20003800200 */
[----:B------:R-:W0:Y:S02]  /*0040*/  S2R R3, SR_TID.X ;  /* 0x0000000000037919 */ /* 0x000e240000002100 */
[----:B0-----:R-:W-:-:S05]  /*0050*/  IMAD R2, R2, 0x200, R3 ;  /* 0x0000020002027824 */ /* 0x001fca00078e0203 */
[----:B-1----:R-:W-:-:S04]  /*0060*/  ISETP.GE.U32.AND P0, PT, R2, UR4, PT ;  /* 0x0000000402007c0c */ /* 0x002fc8000bf06070 */
[----:B------:R-:W-:-:S13]  /*0070*/  ISETP.GE.U32.AND.EX P0, PT, RZ, UR5, PT, P0 ;  /* 0x00000005ff007c0c */ /* 0x000fda000bf06100 */
[----:B------:R-:W-:Y:S05]  /*0080*/  @P0 BRA `(.L_x_1) ;  /* 0x00000000008c0947 */ /* 0x000fea0003800000 */
[----:B------:R-:W0:Y:S01]  /*0090*/  LDC.64 R6, c[0x0][0x358] ;  /* 0x0000d600ff067b82 */ /* 0x000e220000000a00 */
[----:B------:R-:W1:Y:S02]  /*00a0*/  LDCU.64 UR4, c[0x0][0x380] ;  /* 0x00007000ff0477ac */ /* 0x000e640008000a00 */
[----:B-1----:R-:W-:Y:S02]  /*00b0*/  IADD3 R2, P0, PT, R2, UR4, RZ ;  /* 0x0000000402027c10 */ /* 0x002fe4000ff1e0ff */
[----:B0-----:R-:W-:-:S03]  /*00c0*/  R2UR UR6, R6 ;  /* 0x00000000060672ca */ /* 0x001fc600000e0000 */
[----:B------:R-:W-:Y:S01]  /*00d0*/  IMAD.X R3, RZ, RZ, UR5, P0 ;  /* 0x00000005ff037e24 */ /* 0x000fe200080e06ff */
[----:B------:R-:W-:-:S13]  /*00e0*/  R2UR UR7, R7 ;  /* 0x00000000070772ca */ /* 0x000fda00000e0000 */
[----:B------:R-:W2:Y:S02]  /*00f0*/  LDG.E.U8 R0, desc[UR6][R2.64] ;  /* 0x0000000602007981 */ /* 0x000ea4000c1e1100 */
[C---:B--2---:R-:W-:Y:S02]  /*0100*/  PRMT R4, R0.reuse, 0x8880, RZ ;  /* 0x0000888000047816 */ /* 0x044fe400000000ff */
[----:B------:R-:W-:Y:S02]  /*0110*/  PRMT R0, R0, 0x8880, RZ ;  /* 0x0000888000007816 */ /* 0x000fe400000000ff */
[----:B------:R-:W-:Y:S02]  /*0120*/  ISETP.GE.AND P0, PT, R4, 0x5b, PT ;  /* 0x0000005b0400780c */ /* 0x000fe40003f06270 */
[----:B------:R-:W-:-:S11]  /*0130*/  PRMT R0, R0, 0x7710, RZ ;  /* 0x0000771000007816 */ /* 0x000fd600000000ff */
[----:B------:R-:W-:Y:S01]  /*0140*/  @P0 VIADD R4, R0, 0xffffffac ;  /* 0xffffffac00040836 */ /* 0x000fe20000000000 */
[----:B------:R-:W-:Y:S02]  /*0150*/  @P0 R2UR UR4, R6 ;  /* 0x00000000060402ca */ /* 0x000fe400000e0000 */
[----:B------:R-:W-:Y:S02]  /*0160*/  @P0 R2UR UR5, R7 ;  /* 0x00000000070502ca */ /* 0x000fe400000e0000 */
[----:B------:R-:W-:-:S04]  /*0170*/  @P0 LOP3.LUT R5, R4, 0xffff, RZ, 0xc0, !PT ;  /* 0x0000ffff04050812 */ /* 0x000fc800078ec0ff */
[----:B------:R-:W-:-:S13]  /*0180*/  ISETP.GE.U32.AND P1, PT, R5, 0x1a, P0 ;  /* 0x0000001a0500780c */ /* 0x000fda0000726070 */
[----:B------:R-:W-:-:S04]  /*0190*/  @P1 VIADD R4, R0, 0x92 ;  /* 0x0000009200041836 */ /* 0x000fc80000000000 */
[----:B------:R-:W-:-:S05]  /*01a0*/  @P0 VIADD R5, R4, 0x61 ;  /* 0x0000006104050836 */ /* 0x000fca0000000000 */
[----:B------:R0:W-:Y:S01]  /*01b0*/  @P0 STG.E.U8 desc[UR4][R2.64], R5 ;  /* 0x0000000502000986 */ /* 0x0001e2000c101104 */
[----:B------:R-:W-:Y:S05]  /*01c0*/  @P0 BRA `(.L_x_1) ;  /* 0x00000000003c0947 */ /* 0x000fea0003800000 */
[----:B------:R-:W-:Y:S01]  /*01d0*/  VIADD R0, R0, 0xffffffcc ;  /* 0xffffffcc00007836 */ /* 0x000fe20000000000 */
[----:B------:R-:W-:Y:S02]  /*01e0*/  R2UR UR4, R6 ;  /* 0x00000000060472ca */ /* 0x000fe400000e0000 */
[----:B------:R-:W-:Y:S02]  /*01f0*/  R2UR UR5, R7 ;  /* 0x00000000070572ca */ /* 0x000fe400000e0000 */
[----:B------:R-:W-:-:S05]  /*0200*/  PRMT R4, R0, 0x9910, RZ ;  /* 0x0000991000047816 */ /* 0x000fca00000000ff */
[----:B------:R-:W-:-:S05]  /*0210*/  IMAD R4, R4, 0x4ec5, RZ ;  /* 0x00004ec504047824 */ /* 0x000fca00078e02ff */
[----:B------:R-:W-:-:S04]  /*0220*/  SHF.R.S32.HI R4, RZ, 0x10, R4 ;  /* 0x00000010ff047819 */ /* 0x000fc80000011404 */
[----:B0-----:R-:W-:-:S04]  /*0230*/  LOP3.LUT R5, R4, 0xffff, RZ, 0xc0, !PT ;  /* 0x0000ffff04057812 */ /* 0x001fc800078ec0ff */
[----:B------:R-:W-:-:S04]  /*0240*/  SHF.R.U32.HI R4, RZ, 0xf, R5 ;  /* 0x0000000fff047819 */ /* 0x000fc80000011605 */
[----:B------:R-:W-:-:S04]  /*0250*/  LEA.HI R4, R5, R4, RZ, 0x1d ;  /* 0x0000000405047211 */ /* 0x000fc800078fe8ff */
[----:B------:R-:W-:-:S05]  /*0260*/  PRMT R4, R4, 0x9910, RZ ;  /* 0x0000991004047816 */ /* 0x000fca00000000ff */
[----:B------:R-:W-:-:S04]  /*0270*/  IMAD R4, R4, 0x1a, RZ ;  /* 0x0000001a04047824 */ /* 0x000fc800078e02ff */
[----:B------:R-:W-:-:S05]  /*0280*/  IMAD.MOV R4, RZ, RZ, -R4 ;  /* 0x000000ffff047224 */ /* 0x000fca00078e0a04 */
[----:B------:R-:W-:-:S04]  /*0290*/  PRMT R5, R4, 0x7710, RZ ;  /* 0x0000771004057816 */ /* 0x000fc800000000ff */
[----:B------:R-:W-:-:S05]  /*02a0*/  IADD3 R5, PT, PT, R0, 0x41, R5 ;  /* 0x0000004100057810 */ /* 0x000fca0007ffe005 */
[----:B------:R1:W-:Y:S02]  /*02b0*/  STG.E.U8 desc[UR4][R2.64], R5 ;  /* 0x0000000502007986 */ /* 0x0003e4000c101104 */
.L_x_1:
[----:B------:R-:W-:Y:S05]  /*02c0*/  BSYNC.RECONVERGENT B0 ;  /* 0x0000000000007941 */ /* 0x000fea0003800200 */
.L_x_0:
[----:B------:R-:W-:Y:S06]  /*02d0*/  BAR.SYNC.DEFER_BLOCKING 0x0 ;  /* 0x0000000000007b1d */ /* 0x000fec0000010000 */
[----:B------:R-:W-:Y:S05]  /*02e0*/  EXIT ;  /* 0x000000000000794d */ /* 0x000fea0003800000 */
.L_x_2:
[----:B------:R-:W-:-:S00]  /*02f0*/  BRA `(.L_x_2) ;  /* 0xfffffffc00fc7947 */ /* 0x000fc0000383ffff */
[----:B------:R-:W-:-:S00]  /*0300*/  NOP ;  /* 0x0000000000007918 */ /* 0x000fc00000000000 */
[----:B------:R-:W-:-:S00]  /*0310*/  NOP ;  /* 0x0000000000007918 */ /* 0x000fc00000000000 */
[----:B------:R-:W-:-:S00]  /*0320*/  NOP ;  /* 0x0000000000007918 */ /* 0x000fc00000000000 */
[----:B------:R-:W-:-:S00]  /*0330*/  NOP ;  /* 0x0000000000007918 */ /* 0x000fc00000000000 */
[----:B------:R-:W-:-:S00]  /*0340*/  NOP ;  /* 0x0000000000007918 */ /* 0x000fc00000000000 */
[----:B------:R-:W-:-:S00]  /*0350*/  NOP ;  /* 0x0000000000007918 */ /* 0x000fc00000000000 */
[----:B------:R-:W-:-:S00]  /*0360*/  NOP ;  /* 0x0000000000007918 */ /* 0x000fc00000000000 */
[----:B------:R-:W-:-:S00]  /*0370*/  NOP ;  /* 0x0000000000007918 */ /* 0x000fc00000000000 */
.L_x_3:


//--------------------- .nv.shared.reserved.0     --------------------------
	.section	.nv.shared.reserved.0,"aw",@nobits
	.weak		__nv_reservedSMEM_offset_0_alias
	.size		__nv_reservedSMEM_offset_0_alias, 0, 64
	.other		__nv_reservedSMEM_offset_0_alias,@"STO_CUDA_RESERVED_SHARED STV_DEFAULT"
__nv_reservedSMEM_offset_0_alias:
	.zero		0
	.zero		64


//--------------------- .nv.constant0._Z9rot13KernPcm --------------------------
	.section	.nv.constant0._Z9rot13KernPcm,"a",@progbits
	.sectionflags	@""
	.align	4
.nv.constant0._Z9rot13KernPcm:
	.zero		912


//--------------------- SYMBOLS --------------------------

	.type		.nv.reservedSmem.offset0,@object
	.size		.nv.reservedSmem.offset0,0x4
